//
// Generated by NVIDIA NVVM Compiler
//
// Compiler Build ID: CL-36424714
// Cuda compilation tools, release 13.0, V13.0.88
// Based on NVVM 20.0.0
//

.version 9.0
.target sm_100
.address_size 64

	// .globl	_Z20matrixMultiplicationPKdS0_Pdi

.visible .entry _Z20matrixMultiplicationPKdS0_Pdi(
	.param .u64 .ptr .align 1 _Z20matrixMultiplicationPKdS0_Pdi_param_0,
	.param .u64 .ptr .align 1 _Z20matrixMultiplicationPKdS0_Pdi_param_1,
	.param .u64 .ptr .align 1 _Z20matrixMultiplicationPKdS0_Pdi_param_2,
	.param .u32 _Z20matrixMultiplicationPKdS0_Pdi_param_3
)
{
	.reg .pred 	%p<10>;
	.reg .b32 	%r<40>;
	.reg .b64 	%rd<60>;
	.reg .b64 	%fd<68>;

	ld.param.u64 	%rd11, [_Z20matrixMultiplicationPKdS0_Pdi_param_0];
	ld.param.u64 	%rd12, [_Z20matrixMultiplicationPKdS0_Pdi_param_1];
	ld.param.u32 	%r17, [_Z20matrixMultiplicationPKdS0_Pdi_param_3];
	cvta.to.global.u64 	%rd1, %rd12;
	cvta.to.global.u64 	%rd2, %rd11;
	mov.u32 	%r18, %ntid.y;
	mov.u32 	%r19, %ctaid.y;
	mov.u32 	%r20, %tid.y;
	mad.lo.s32 	%r1, %r18, %r19, %r20;
	mov.u32 	%r21, %ntid.x;
	mov.u32 	%r22, %ctaid.x;
	mov.u32 	%r23, %tid.x;
	mad.lo.s32 	%r2, %r21, %r22, %r23;
	setp.lt.s32 	%p1, %r17, 1;
	mov.f64 	%fd67, 0d0000000000000000;
	@%p1 bra 	$L__BB0_12;
	mul.lo.s32 	%r3, %r17, %r1;
	and.b32  	%r4, %r17, 7;
	setp.lt.u32 	%p2, %r17, 8;
	mov.f64 	%fd67, 0d0000000000000000;
	mov.b32 	%r38, 0;
	@%p2 bra 	$L__BB0_4;
	and.b32  	%r25, %r17, 2147483640;
	neg.s32 	%r36, %r25;
	mul.wide.u32 	%rd3, %r17, 32;
	mul.wide.u32 	%rd4, %r17, 24;
	mul.wide.u32 	%rd5, %r17, 16;
	mul.wide.u32 	%rd13, %r3, 8;
	add.s64 	%rd14, %rd13, %rd1;
	add.s64 	%rd59, %rd14, 32;
	mul.wide.u32 	%rd7, %r17, 8;
	mov.f64 	%fd67, 0d0000000000000000;
	mov.u32 	%r35, %r2;
$L__BB0_3:
	.pragma "nounroll";
	and.b32  	%r38, %r17, 2147483640;
	mul.wide.s32 	%rd15, %r35, 8;
	add.s64 	%rd16, %rd2, %rd15;
	ld.global.f64 	%fd17, [%rd16];
	ld.global.f64 	%fd18, [%rd59+-32];
	fma.rn.f64 	%fd19, %fd17, %fd18, %fd67;
	add.s64 	%rd17, %rd16, %rd7;
	ld.global.f64 	%fd20, [%rd17];
	ld.global.f64 	%fd21, [%rd59+-24];
	fma.rn.f64 	%fd22, %fd20, %fd21, %fd19;
	add.s64 	%rd18, %rd16, %rd5;
	ld.global.f64 	%fd23, [%rd18];
	ld.global.f64 	%fd24, [%rd59+-16];
	fma.rn.f64 	%fd25, %fd23, %fd24, %fd22;
	add.s64 	%rd19, %rd16, %rd4;
	ld.global.f64 	%fd26, [%rd19];
	ld.global.f64 	%fd27, [%rd59+-8];
	fma.rn.f64 	%fd28, %fd26, %fd27, %fd25;
	add.s64 	%rd20, %rd16, %rd3;
	ld.global.f64 	%fd29, [%rd20];
	ld.global.f64 	%fd30, [%rd59];
	fma.rn.f64 	%fd31, %fd29, %fd30, %fd28;
	mul.wide.u32 	%rd21, %r17, 40;
	add.s64 	%rd22, %rd16, %rd21;
	ld.global.f64 	%fd32, [%rd22];
	ld.global.f64 	%fd33, [%rd59+8];
	fma.rn.f64 	%fd34, %fd32, %fd33, %fd31;
	mul.wide.u32 	%rd23, %r17, 48;
	add.s64 	%rd24, %rd16, %rd23;
	ld.global.f64 	%fd35, [%rd24];
	ld.global.f64 	%fd36, [%rd59+16];
	fma.rn.f64 	%fd37, %fd35, %fd36, %fd34;
	mul.wide.u32 	%rd25, %r17, 56;
	add.s64 	%rd26, %rd16, %rd25;
	ld.global.f64 	%fd38, [%rd26];
	ld.global.f64 	%fd39, [%rd59+24];
	fma.rn.f64 	%fd67, %fd38, %fd39, %fd37;
	add.s32 	%r36, %r36, 8;
	shl.b32 	%r26, %r17, 3;
	add.s32 	%r35, %r35, %r26;
	add.s64 	%rd59, %rd59, 64;
	setp.ne.s32 	%p3, %r36, 0;
	@%p3 bra 	$L__BB0_3;
$L__BB0_4:
	setp.eq.s32 	%p4, %r4, 0;
	@%p4 bra 	$L__BB0_12;
	and.b32  	%r12, %r17, 3;
	setp.lt.u32 	%p5, %r4, 4;
	@%p5 bra 	$L__BB0_7;
	mad.lo.s32 	%r27, %r38, %r17, %r2;
	mul.wide.s32 	%rd27, %r27, 8;
	add.s64 	%rd28, %rd2, %rd27;
	ld.global.f64 	%fd41, [%rd28];
	add.s32 	%r28, %r38, %r3;
	mul.wide.u32 	%rd29, %r28, 8;
	add.s64 	%rd30, %rd1, %rd29;
	ld.global.f64 	%fd42, [%rd30];
	fma.rn.f64 	%fd43, %fd41, %fd42, %fd67;
	mul.wide.u32 	%rd31, %r17, 8;
	add.s64 	%rd32, %rd28, %rd31;
	ld.global.f64 	%fd44, [%rd32];
	cvt.u64.u32 	%rd33, %r3;
	cvt.u64.u32 	%rd34, %r38;
	add.s64 	%rd35, %rd34, %rd33;
	shl.b64 	%rd36, %rd35, 3;
	add.s64 	%rd37, %rd1, %rd36;
	ld.global.f64 	%fd45, [%rd37+8];
	fma.rn.f64 	%fd46, %fd44, %fd45, %fd43;
	add.s64 	%rd38, %rd32, %rd31;
	ld.global.f64 	%fd47, [%rd38];
	ld.global.f64 	%fd48, [%rd37+16];
	fma.rn.f64 	%fd49, %fd47, %fd48, %fd46;
	add.s64 	%rd39, %rd38, %rd31;
	ld.global.f64 	%fd50, [%rd39];
	ld.global.f64 	%fd51, [%rd37+24];
	fma.rn.f64 	%fd67, %fd50, %fd51, %fd49;
	add.s32 	%r38, %r38, 4;
$L__BB0_7:
	setp.eq.s32 	%p6, %r12, 0;
	@%p6 bra 	$L__BB0_12;
	setp.eq.s32 	%p7, %r12, 1;
	@%p7 bra 	$L__BB0_10;
	mad.lo.s32 	%r29, %r38, %r17, %r2;
	mul.wide.s32 	%rd40, %r29, 8;
	add.s64 	%rd41, %rd2, %rd40;
	ld.global.f64 	%fd53, [%rd41];
	add.s32 	%r30, %r38, %r3;
	mul.wide.u32 	%rd42, %r30, 8;
	add.s64 	%rd43, %rd1, %rd42;
	ld.global.f64 	%fd54, [%rd43];
	fma.rn.f64 	%fd55, %fd53, %fd54, %fd67;
	mul.wide.u32 	%rd44, %r17, 8;
	add.s64 	%rd45, %rd41, %rd44;
	ld.global.f64 	%fd56, [%rd45];
	cvt.u64.u32 	%rd46, %r3;
	cvt.u64.u32 	%rd47, %r38;
	add.s64 	%rd48, %rd47, %rd46;
	shl.b64 	%rd49, %rd48, 3;
	add.s64 	%rd50, %rd1, %rd49;
	ld.global.f64 	%fd57, [%rd50+8];
	fma.rn.f64 	%fd67, %fd56, %fd57, %fd55;
	add.s32 	%r38, %r38, 2;
$L__BB0_10:
	and.b32  	%r31, %r17, 1;
	setp.eq.b32 	%p8, %r31, 1;
	not.pred 	%p9, %p8;
	@%p9 bra 	$L__BB0_12;
	mad.lo.s32 	%r32, %r38, %r17, %r2;
	mul.wide.s32 	%rd51, %r32, 8;
	add.s64 	%rd52, %rd2, %rd51;
	ld.global.f64 	%fd58, [%rd52];
	add.s32 	%r33, %r38, %r3;
	mul.wide.u32 	%rd53, %r33, 8;
	add.s64 	%rd54, %rd1, %rd53;
	ld.global.f64 	%fd59, [%rd54];
	fma.rn.f64 	%fd67, %fd58, %fd59, %fd67;
$L__BB0_12:
	ld.param.u64 	%rd58, [_Z20matrixMultiplicationPKdS0_Pdi_param_2];
	cvta.to.global.u64 	%rd55, %rd58;
	mad.lo.s32 	%r34, %r17, %r1, %r2;
	mul.wide.s32 	%rd56, %r34, 8;
	add.s64 	%rd57, %rd55, %rd56;
	st.global.f64 	[%rd57], %fd67;
	ret;

}


// ===== COMPILED SASS (sm_100) =====

	.target	sm_100

	.elftype	@"ET_EXEC"


//--------------------- .note.nv.tkinfo           --------------------------
	.section	.note.nv.tkinfo,"",@"SHT_NOTE"
	.sectionflags	@"SHF_NOTE_NV_TKINFO"
	.tkinfo
        /*0018*/ 	.word	0x00000002
        /*0030*/ 	.string	""
        /*0030*/ 	.string	"ptxas"
        /*0030*/ 	.string	"Cuda compilation tools, release 13.0, V13.0.88"
        /*0030*/ 	.string	"Build cuda_13.0.r13.0/compiler.36424714_0"
        /*0030*/ 	.string	"-arch sm_100 -m 64 "



//--------------------- .note.nv.cuinfo           --------------------------
	.section	.note.nv.cuinfo,"",@"SHT_NOTE"
	.sectionflags	@"SHF_NOTE_NV_CUINFO"
        /*0018*/ 	.short	0x0002
        /*001a*/ 	.short	0x0064
        /*001c*/ 	.short	0x0082
	.zero		2


//--------------------- .nv.info                  --------------------------
	.section	.nv.info,"",@"SHT_CUDA_INFO"
	.align	4


	//----- nvinfo : EIATTR_REGCOUNT
	.align		4
        /*0000*/ 	.byte	0x04, 0x2f
        /*0002*/ 	.short	(.L_1 - .L_0)
	.align		4
.L_0:
        /*0004*/ 	.word	index@(_Z20matrixMultiplicationPKdS0_Pdi)
        /*0008*/ 	.word	0x00000020


	//----- nvinfo : EIATTR_FRAME_SIZE
	.align		4
.L_1:
        /*000c*/ 	.byte	0x04, 0x11
        /*000e*/ 	.short	(.L_3 - .L_2)
	.align		4
.L_2:
        /*0010*/ 	.word	index@(_Z20matrixMultiplicationPKdS0_Pdi)
        /*0014*/ 	.word	0x00000000


	//----- nvinfo : EIATTR_MIN_STACK_SIZE
	.align		4
.L_3:
        /*0018*/ 	.byte	0x04, 0x12
        /*001a*/ 	.short	(.L_5 - .L_4)
	.align		4
.L_4:
        /*001c*/ 	.word	index@(_Z20matrixMultiplicationPKdS0_Pdi)
        /*0020*/ 	.word	0x00000000
.L_5:


//--------------------- .nv.compat                --------------------------
	.section	.nv.compat,"",@"SHT_CUDA_COMPAT_INFO"
	.align	4
        /*0000*/ 	.byte	0x02, 0x09, 0x00, 0x00, 0x02, 0x02, 0x01, 0x00, 0x02, 0x05, 0x05, 0x00, 0x03, 0x07, 0x01, 0x01
        /*0010*/ 	.byte	0x02, 0x03, 0x00, 0x00, 0x02, 0x06, 0x01, 0x00, 0x04, 0x0b, 0x08, 0x00, 0x01, 0x00, 0x00, 0x00
        /*0020*/ 	.byte	0x00, 0x00, 0x00, 0x00


//--------------------- .nv.info._Z20matrixMultiplicationPKdS0_Pdi --------------------------
	.section	.nv.info._Z20matrixMultiplicationPKdS0_Pdi,"",@"SHT_CUDA_INFO"
	.sectionflags	@""
	.align	4


	//----- nvinfo : EIATTR_CUDA_API_VERSION
	.align		4
        /*0000*/ 	.byte	0x04, 0x37
        /*0002*/ 	.short	(.L_7 - .L_6)
.L_6:
        /*0004*/ 	.word	0x00000082


	//----- nvinfo : EIATTR_KPARAM_INFO
	.align		4
.L_7:
        /*0008*/ 	.byte	0x04, 0x17
        /*000a*/ 	.short	(.L_9 - .L_8)
.L_8:
        /*000c*/ 	.word	0x00000000
        /*0010*/ 	.short	0x0003
        /*0012*/ 	.short	0x0018
        /*0014*/ 	.byte	0x00, 0xf0, 0x11, 0x00


	//----- nvinfo : EIATTR_KPARAM_INFO
	.align		4
.L_9:
        /*0018*/ 	.byte	0x04, 0x17
        /*001a*/ 	.short	(.L_11 - .L_10)
.L_10:
        /*001c*/ 	.word	0x00000000
        /*0020*/ 	.short	0x0002
        /*0022*/ 	.short	0x0010
        /*0024*/ 	.byte	0x00, 0xf5, 0x21, 0x00


	//----- nvinfo : EIATTR_KPARAM_INFO
	.align		4
.L_11:
        /*0028*/ 	.byte	0x04, 0x17
        /*002a*/ 	.short	(.L_13 - .L_12)
.L_12:
        /*002c*/ 	.word	0x00000000
        /*0030*/ 	.short	0x0001
        /*0032*/ 	.short	0x0008
        /*0034*/ 	.byte	0x00, 0xf5, 0x21, 0x00


	//----- nvinfo : EIATTR_KPARAM_INFO
	.align		4
.L_13:
        /*0038*/ 	.byte	0x04, 0x17
        /*003a*/ 	.short	(.L_15 - .L_14)
.L_14:
        /*003c*/ 	.word	0x00000000
        /*0040*/ 	.short	0x0000
        /*0042*/ 	.short	0x0000
        /*0044*/ 	.byte	0x00, 0xf5, 0x21, 0x00


	//----- nvinfo : EIATTR_SPARSE_MMA_MASK
	.align		4
.L_15:
        /*0048*/ 	.byte	0x03, 0x50
        /*004a*/ 	.short	0x0000


	//----- nvinfo : EIATTR_MAXREG_COUNT
	.align		4
        /*004c*/ 	.byte	0x03, 0x1b
        /*004e*/ 	.short	0x00ff


	//----- nvinfo : EIATTR_MERCURY_ISA_VERSION
	.align		4
        /*0050*/ 	.byte	0x03, 0x5f
        /*0052*/ 	.short	0x0101


	//----- nvinfo : EIATTR_VRC_CTA_INIT_COUNT
	.align		4
        /*0054*/ 	.byte	0x02, 0x4a
	.zero		1
	.zero		1


	//----- nvinfo : EIATTR_EXIT_INSTR_OFFSETS
	.align		4
        /*0058*/ 	.byte	0x04, 0x1c
        /*005a*/ 	.short	(.L_17 - .L_16)


	//   ....[0]....
.L_16:
        /*005c*/ 	.word	0x000008a0


	//----- nvinfo : EIATTR_CBANK_PARAM_SIZE
	.align		4
.L_17:
        /*0060*/ 	.byte	0x03, 0x19
        /*0062*/ 	.short	0x001c


	//----- nvinfo : EIATTR_PARAM_CBANK
	.align		4
        /*0064*/ 	.byte	0x04, 0x0a
        /*0066*/ 	.short	(.L_19 - .L_18)
	.align		4
.L_18:
        /*0068*/ 	.word	index@(.nv.constant0._Z20matrixMultiplicationPKdS0_Pdi)
        /*006c*/ 	.short	0x0380
        /*006e*/ 	.short	0x001c


	//----- nvinfo : EIATTR_SW_WAR
	.align		4
.L_19:
        /*0070*/ 	.byte	0x04, 0x36
        /*0072*/ 	.short	(.L_21 - .L_20)
.L_20:
        /*0074*/ 	.word	0x00000008
.L_21:


//--------------------- .nv.callgraph             --------------------------
	.section	.nv.callgraph,"",@"SHT_CUDA_CALLGRAPH"
	.align	4
	.sectionentsize	8
	.align		4
        /*0000*/ 	.word	0x00000000
	.align		4
        /*0004*/ 	.word	0xffffffff
	.align		4
        /*0008*/ 	.word	0x00000000
	.align		4
        /*000c*/ 	.word	0xfffffffe
	.align		4
        /*0010*/ 	.word	0x00000000
	.align		4
        /*0014*/ 	.word	0xfffffffd
	.align		4
        /*0018*/ 	.word	0x00000000
	.align		4
        /*001c*/ 	.word	0xfffffffc


//--------------------- .text._Z20matrixMultiplicationPKdS0_Pdi --------------------------
	.section	.text._Z20matrixMultiplicationPKdS0_Pdi,"ax",@progbits
	.align	128
        .global         _Z20matrixMultiplicationPKdS0_Pdi
        .type           _Z20matrixMultiplicationPKdS0_Pdi,@function
        .size           _Z20matrixMultiplicationPKdS0_Pdi,(.L_x_5 - _Z20matrixMultiplicationPKdS0_Pdi)
        .other          _Z20matrixMultiplicationPKdS0_Pdi,@"STO_CUDA_ENTRY STV_DEFAULT"
_Z20matrixMultiplicationPKdS0_Pdi:
.text._Z20matrixMultiplicationPKdS0_Pdi:
[----:B------:R-:W-:Y:S08]  /*0000*/  LDC R1, c[0x0][0x37c] ;  /* 0x0000df00ff017b82 */ /* 0x000ff00000000800 */
[----:B------:R-:W0:Y:S01]  /*0010*/  LDC R0, c[0x0][0x398] ;  /* 0x0000e600ff007b82 */ /* 0x000e220000000800 */
[----:B------:R-:W1:Y:S01]  /*0020*/  S2R R3, SR_CTAID.Y ;  /* 0x0000000000037919 */ /* 0x000e620000002600 */
[----:B------:R-:W1:Y:S01]  /*0030*/  LDCU UR6, c[0x0][0x364] ;  /* 0x00006c80ff0677ac */ /* 0x000e620008000800 */
[----:B------:R-:W-:Y:S01]  /*0040*/  CS2R R22, SRZ ;  /* 0x0000000000167805 */ /* 0x000fe2000001ff00 */
[----:B------:R-:W1:Y:S01]  /*0050*/  S2R R2, SR_TID.Y ;  /* 0x0000000000027919 */ /* 0x000e620000002200 */
[----:B------:R-:W2:Y:S01]  /*0060*/  LDCU UR7, c[0x0][0x360] ;  /* 0x00006c00ff0777ac */ /* 0x000ea20008000800 */
[----:B------:R-:W2:Y:S01]  /*0070*/  S2R R5, SR_CTAID.X ;  /* 0x0000000000057919 */ /* 0x000ea20000002500 */
[----:B------:R-:W3:Y:S01]  /*0080*/  LDCU.64 UR4, c[0x0][0x358] ;  /* 0x00006b00ff0477ac */ /* 0x000ee20008000a00 */
[----:B------:R-:W2:Y:S01]  /*0090*/  S2R R4, SR_TID.X ;  /* 0x0000000000047919 */ /* 0x000ea20000002100 */
[----:B0-----:R-:W-:Y:S01]  /*00a0*/  ISETP.GE.AND P0, PT, R0, 0x1, PT ;  /* 0x000000010000780c */ /* 0x001fe20003f06270 */
[----:B-1----:R-:W-:-:S02]  /*00b0*/  IMAD R3, R3, UR6, R2 ;  /* 0x0000000603037c24 */ /* 0x002fc4000f8e0202 */
[----:B--2---:R-:W-:-:S10]  /*00c0*/  IMAD R5, R5, UR7, R4 ;  /* 0x0000000705057c24 */ /* 0x004fd4000f8e0204 */
[----:B---3--:R-:W-:Y:S05]  /*00d0*/  @!P0 BRA `(.L_x_0) ;  /* 0x0000000400e08947 */ /* 0x008fea0003800000 */
[C---:B------:R-:W-:Y:S01]  /*00e0*/  ISETP.GE.U32.AND P0, PT, R0.reuse, 0x8, PT ;  /* 0x000000080000780c */ /* 0x040fe20003f06070 */
[----:B------:R-:W-:Y:S02]  /*00f0*/  HFMA2 R25, -RZ, RZ, 0, 0 ;  /* 0x00000000ff197431 */ /* 0x000fe400000001ff */
[----:B------:R-:W-:Y:S01]  /*0100*/  IMAD R2, R3, R0, RZ ;  /* 0x0000000003027224 */ /* 0x000fe200078e02ff */
[----:B------:R-:W-:Y:S02]  /*0110*/  LOP3.LUT R4, R0, 0x7, RZ, 0xc0, !PT ;  /* 0x0000000700047812 */ /* 0x000fe400078ec0ff */
[----:B------:R-:W-:-:S07]  /*0120*/  CS2R R22, SRZ ;  /* 0x0000000000167805 */ /* 0x000fce000001ff00 */
[----:B------:R-:W-:Y:S05]  /*0130*/  @!P0 BRA `(.L_x_1) ;  /* 0x0000000000c48947 */ /* 0x000fea0003800000 */
[----:B------:R-:W0:Y:S01]  /*0140*/  LDC.64 R6, c[0x0][0x388] ;  /* 0x0000e200ff067b82 */ /* 0x000e220000000a00 */
[----:B------:R-:W-:Y:S01]  /*0150*/  LOP3.LUT R25, R0, 0x7ffffff8, RZ, 0xc0, !PT ;  /* 0x7ffffff800197812 */ /* 0x000fe200078ec0ff */
[----:B------:R-:W-:Y:S01]  /*0160*/  IMAD.MOV.U32 R27, RZ, RZ, R5 ;  /* 0x000000ffff1b7224 */ /* 0x000fe200078e0005 */
[----:B------:R-:W-:-:S03]  /*0170*/  CS2R R22, SRZ ;  /* 0x0000000000167805 */ /* 0x000fc6000001ff00 */
[----:B------:R-:W-:Y:S02]  /*0180*/  IMAD.MOV R24, RZ, RZ, -R25 ;  /* 0x000000ffff187224 */ /* 0x000fe400078e0a19 */
[----:B0-----:R-:W-:-:S03]  /*0190*/  IMAD.WIDE.U32 R6, R2, 0x8, R6 ;  /* 0x0000000802067825 */ /* 0x001fc600078e0006 */
[----:B------:R-:W-:-:S04]  /*01a0*/  IADD3 R10, P0, PT, R6, 0x20, RZ ;  /* 0x00000020060a7810 */ /* 0x000fc80007f1e0ff */
[----:B------:R-:W-:-:S09]  /*01b0*/  IADD3.X R11, PT, PT, RZ, R7, RZ, P0, !PT ;  /* 0x00000007ff0b7210 */ /* 0x000fd200007fe4ff */
.L_x_2:
[----:B------:R-:W0:Y:S01]  /*01c0*/  LDC.64 R6, c[0x0][0x380] ;  /* 0x0000e000ff067b82 */ /* 0x000e220000000a00 */
[----:B------:R-:W-:Y:S01]  /*01d0*/  MOV R8, R10 ;  /* 0x0000000a00087202 */ /* 0x000fe20000000f00 */
[----:B------:R-:W-:-:S05]  /*01e0*/  IMAD.MOV.U32 R9, RZ, RZ, R11 ;  /* 0x000000ffff097224 */ /* 0x000fca00078e000b */
[----:B------:R-:W2:Y:S04]  /*01f0*/  LDG.E.64 R20, desc[UR4][R8.64+-0x20] ;  /* 0xffffe00408147981 */ /* 0x000ea8000c1e1b00 */
[----:B------:R-:W3:Y:S01]  /*0200*/  LDG.E.64 R14, desc[UR4][R8.64+-0x18] ;  /* 0xffffe804080e7981 */ /* 0x000ee2000c1e1b00 */
[----:B0-----:R-:W-:-:S05]  /*0210*/  IMAD.WIDE R6, R27, 0x8, R6 ;  /* 0x000000081b067825 */ /* 0x001fca00078e0206 */
[----:B------:R-:W2:Y:S01]  /*0220*/  LDG.E.64 R10, desc[UR4][R6.64] ;  /* 0x00000004060a7981 */ /* 0x000ea2000c1e1b00 */
[----:B------:R-:W-:-:S06]  /*0230*/  IMAD.WIDE.U32 R16, R0, 0x8, R6 ;  /* 0x0000000800107825 */ /* 0x000fcc00078e0006 */
[----:B------:R-:W3:Y:S01]  /*0240*/  LDG.E.64 R16, desc[UR4][R16.64] ;  /* 0x0000000410107981 */ /* 0x000ee2000c1e1b00 */
[----:B------:R-:W-:-:S04]  /*0250*/  IMAD.WIDE.U32 R12, R0, 0x10, R6 ;  /* 0x00000010000c7825 */ /* 0x000fc800078e0006 */
[C-C-:B------:R-:W-:Y:S02]  /*0260*/  IMAD.WIDE.U32 R18, R0.reuse, 0x18, R6.reuse ;  /* 0x0000001800127825 */ /* 0x140fe400078e0006 */
[----:B------:R-:W4:Y:S04]  /*0270*/  LDG.E.64 R12, desc[UR4][R12.64] ;  /* 0x000000040c0c7981 */ /* 0x000f28000c1e1b00 */
[----:B------:R-:W5:Y:S01]  /*0280*/  LDG.E.64 R18, desc[UR4][R18.64] ;  /* 0x0000000412127981 */ /* 0x000f62000c1e1b00 */
[----:B------:R-:W-:Y:S01]  /*0290*/  IMAD.WIDE.U32 R28, R0, 0x20, R6 ;  /* 0x00000020001c7825 */ /* 0x000fe200078e0006 */
[----:B--2---:R-:W-:Y:S02]  /*02a0*/  DFMA R20, R10, R20, R22 ;  /* 0x000000140a14722b */ /* 0x004fe40000000016 */
[----:B------:R-:W4:Y:S04]  /*02b0*/  LDG.E.64 R10, desc[UR4][R8.64+-0x10] ;  /* 0xfffff004080a7981 */ /* 0x000f28000c1e1b00 */
[----:B------:R-:W2:Y:S02]  /*02c0*/  LDG.E.64 R22, desc[UR4][R8.64] ;  /* 0x0000000408167981 */ /* 0x000ea4000c1e1b00 */
[----:B---3--:R-:W-:-:S02]  /*02d0*/  DFMA R14, R16, R14, R20 ;  /* 0x0000000e100e722b */ /* 0x008fc40000000014 */
[----:B------:R-:W5:Y:S04]  /*02e0*/  LDG.E.64 R16, desc[UR4][R8.64+-0x8] ;  /* 0xfffff80408107981 */ /* 0x000f68000c1e1b00 */
[----:B------:R-:W2:Y:S02]  /*02f0*/  LDG.E.64 R20, desc[UR4][R28.64] ;  /* 0x000000041c147981 */ /* 0x000ea4000c1e1b00 */
[----:B----4-:R-:W-:Y:S01]  /*0300*/  DFMA R12, R12, R10, R14 ;  /* 0x0000000a0c0c722b */ /* 0x010fe2000000000e */
[----:B------:R-:W-:-:S07]  /*0310*/  IMAD.WIDE.U32 R10, R0, 0x28, R6 ;  /* 0x00000028000a7825 */ /* 0x000fce00078e0006 */
[----:B-----5:R-:W-:Y:S01]  /*0320*/  DFMA R16, R18, R16, R12 ;  /* 0x000000101210722b */ /* 0x020fe2000000000c */
[----:B------:R-:W3:Y:S01]  /*0330*/  LDG.E.64 R10, desc[UR4][R10.64] ;  /* 0x000000040a0a7981 */ /* 0x000ee2000c1e1b00 */
[----:B------:R-:W-:-:S03]  /*0340*/  IMAD.WIDE.U32 R14, R0, 0x30, R6 ;  /* 0x00000030000e7825 */ /* 0x000fc600078e0006 */
[----:B------:R-:W3:Y:S03]  /*0350*/  LDG.E.64 R12, desc[UR4][R8.64+0x8] ;  /* 0x00000804080c7981 */ /* 0x000ee6000c1e1b00 */
[----:B--2---:R-:W-:Y:S01]  /*0360*/  DFMA R20, R20, R22, R16 ;  /* 0x000000161414722b */ /* 0x004fe20000000010 */
[----:B------:R-:W2:Y:S01]  /*0370*/  LDG.E.64 R14, desc[UR4][R14.64] ;  /* 0x000000040e0e7981 */ /* 0x000ea2000c1e1b00 */
[----:B------:R-:W-:-:S03]  /*0380*/  IMAD.WIDE.U32 R18, R0, 0x38, R6 ;  /* 0x0000003800127825 */ /* 0x000fc600078e0006 */
[----:B------:R-:W2:Y:S04]  /*0390*/  LDG.E.64 R16, desc[UR4][R8.64+0x10] ;  /* 0x0000100408107981 */ /* 0x000ea8000c1e1b00 */
[----:B------:R-:W4:Y:S04]  /*03a0*/  LDG.E.64 R6, desc[UR4][R8.64+0x18] ;  /* 0x0000180408067981 */ /* 0x000f28000c1e1b00 */
[----:B------:R-:W4:Y:S01]  /*03b0*/  LDG.E.64 R18, desc[UR4][R18.64] ;  /* 0x0000000412127981 */ /* 0x000f22000c1e1b00 */
[----:B------:R-:W-:-:S04]  /*03c0*/  IADD3 R24, PT, PT, R24, 0x8, RZ ;  /* 0x0000000818187810 */ /* 0x000fc80007ffe0ff */
[----:B------:R-:W-:Y:S02]  /*03d0*/  ISETP.NE.AND P0, PT, R24, RZ, PT ;  /* 0x000000ff1800720c */ /* 0x000fe40003f05270 */
[----:B------:R-:W-:Y:S01]  /*03e0*/  LEA R27, R0, R27, 0x3 ;  /* 0x0000001b001b7211 */ /* 0x000fe200078e18ff */
[----:B---3--:R-:W-:Y:S01]  /*03f0*/  DFMA R12, R10, R12, R20 ;  /* 0x0000000c0a0c722b */ /* 0x008fe20000000014 */
[----:B------:R-:W-:-:S07]  /*0400*/  IADD3 R10, P1, PT, R8, 0x40, RZ ;  /* 0x00000040080a7810 */ /* 0x000fce0007f3e0ff */
[----:B--2---:R-:W-:Y:S01]  /*0410*/  DFMA R12, R14, R16, R12 ;  /* 0x000000100e0c722b */ /* 0x004fe2000000000c */
[----:B------:R-:W-:-:S07]  /*0420*/  IMAD.X R11, RZ, RZ, R9, P1 ;  /* 0x000000ffff0b7224 */ /* 0x000fce00008e0609 */
[----:B----4-:R-:W-:Y:S01]  /*0430*/  DFMA R22, R18, R6, R12 ;  /* 0x000000061216722b */ /* 0x010fe2000000000c */
[----:B------:R-:W-:Y:S10]  /*0440*/  @P0 BRA `(.L_x_2) ;  /* 0xfffffffc005c0947 */ /* 0x000ff4000383ffff */
.L_x_1:
[----:B------:R-:W-:-:S13]  /*0450*/  ISETP.NE.AND P0, PT, R4, RZ, PT ;  /* 0x000000ff0400720c */ /* 0x000fda0003f05270 */
[----:B------:R-:W-:Y:S05]  /*0460*/  @!P0 BRA `(.L_x_0) ;  /* 0x0000000000fc8947 */ /* 0x000fea0003800000 */
[----:B------:R-:W-:Y:S02]  /*0470*/  ISETP.GE.U32.AND P1, PT, R4, 0x4, PT ;  /* 0x000000040400780c */ /* 0x000fe40003f26070 */
[----:B------:R-:W-:-:S04]  /*0480*/  LOP3.LUT R24, R0, 0x3, RZ, 0xc0, !PT ;  /* 0x0000000300187812 */ /* 0x000fc800078ec0ff */
[----:B------:R-:W-:-:S07]  /*0490*/  ISETP.NE.AND P0, PT, R24, RZ, PT ;  /* 0x000000ff1800720c */ /* 0x000fce0003f05270 */
[----:B------:R-:W-:Y:S06]  /*04a0*/  @!P1 BRA `(.L_x_3) ;  /* 0x00000000006c9947 */ /* 0x000fec0003800000 */
[----:B------:R-:W0:Y:S01]  /*04b0*/  LDC.64 R8, c[0x0][0x388] ;  /* 0x0000e200ff087b82 */ /* 0x000e220000000a00 */
[----:B------:R-:W1:Y:S01]  /*04c0*/  LDCU.64 UR6, c[0x0][0x388] ;  /* 0x00007100ff0677ac */ /* 0x000e620008000a00 */
[CC--:B------:R-:W-:Y:S01]  /*04d0*/  IADD3 R13, PT, PT, R2.reuse, R25.reuse, RZ ;  /* 0x00000019020d7210 */ /* 0x0c0fe20007ffe0ff */
[----:B------:R-:W-:Y:S01]  /*04e0*/  IMAD R7, R25, R0, R5 ;  /* 0x0000000019077224 */ /* 0x000fe200078e0205 */
[----:B------:R-:W-:-:S04]  /*04f0*/  IADD3 R4, P1, PT, R2, R25, RZ ;  /* 0x0000001902047210 */ /* 0x000fc80007f3e0ff */
[----:B------:R-:W2:Y:S01]  /*0500*/  LDC.64 R10, c[0x0][0x380] ;  /* 0x0000e000ff0a7b82 */ /* 0x000ea20000000a00 */
[----:B0-----:R-:W-:-:S04]  /*0510*/  IMAD.WIDE.U32 R8, R13, 0x8, R8 ;  /* 0x000000080d087825 */ /* 0x001fc800078e0008 */
[----:B------:R-:W-:Y:S01]  /*0520*/  IMAD.X R13, RZ, RZ, RZ, P1 ;  /* 0x000000ffff0d7224 */ /* 0x000fe200008e06ff */
[C---:B-1----:R-:W-:Y:S01]  /*0530*/  LEA R26, P1, R4.reuse, UR6, 0x3 ;  /* 0x00000006041a7c11 */ /* 0x042fe2000f8218ff */
[----:B------:R-:W3:Y:S01]  /*0540*/  LDG.E.64 R8, desc[UR4][R8.64] ;  /* 0x0000000408087981 */ /* 0x000ee2000c1e1b00 */
[----:B--2---:R-:W-:Y:S02]  /*0550*/  IMAD.WIDE R10, R7, 0x8, R10 ;  /* 0x00000008070a7825 */ /* 0x004fe400078e020a */
[----:B------:R-:W-:-:S03]  /*0560*/  LEA.HI.X R27, R4, UR7, R13, 0x3, P1 ;  /* 0x00000007041b7c11 */ /* 0x000fc600088f1c0d */
[----:B------:R-:W3:Y:S01]  /*0570*/  LDG.E.64 R6, desc[UR4][R10.64] ;  /* 0x000000040a067981 */ /* 0x000ee2000c1e1b00 */
[----:B------:R-:W-:-:S03]  /*0580*/  IMAD.WIDE.U32 R28, R0, 0x8, R10 ;  /* 0x00000008001c7825 */ /* 0x000fc600078e000a */
[----:B------:R-:W2:Y:S04]  /*0590*/  LDG.E.64 R12, desc[UR4][R26.64+0x8] ;  /* 0x000008041a0c7981 */ /* 0x000ea8000c1e1b00 */
[----:B------:R-:W4:Y:S04]  /*05a0*/  LDG.E.64 R14, desc[UR4][R26.64+0x10] ;  /* 0x000010041a0e7981 */ /* 0x000f28000c1e1b00 */
[----:B------:R0:W2:Y:S04]  /*05b0*/  LDG.E.64 R10, desc[UR4][R28.64] ;  /* 0x000000041c0a7981 */ /* 0x0000a8000c1e1b00 */
[----:B------:R-:W5:Y:S01]  /*05c0*/  LDG.E.64 R20, desc[UR4][R26.64+0x18] ;  /* 0x000018041a147981 */ /* 0x000f62000c1e1b00 */
[----:B0-----:R-:W-:-:S05]  /*05d0*/  IMAD.WIDE.U32 R28, R0, 0x8, R28 ;  /* 0x00000008001c7825 */ /* 0x001fca00078e001c */
[----:B------:R-:W4:Y:S01]  /*05e0*/  LDG.E.64 R16, desc[UR4][R28.64] ;  /* 0x000000041c107981 */ /* 0x000f22000c1e1b00 */
[----:B------:R-:W-:-:S06]  /*05f0*/  IMAD.WIDE.U32 R18, R0, 0x8, R28 ;  /* 0x0000000800127825 */ /* 0x000fcc00078e001c */
[----:B------:R-:W5:Y:S01]  /*0600*/  LDG.E.64 R18, desc[UR4][R18.64] ;  /* 0x0000000412127981 */ /* 0x000f62000c1e1b00 */
[----:B------:R-:W-:Y:S01]  /*0610*/  IADD3 R25, PT, PT, R25, 0x4, RZ ;  /* 0x0000000419197810 */ /* 0x000fe20007ffe0ff */
[----:B---3--:R-:W-:-:S08]  /*0620*/  DFMA R6, R6, R8, R22 ;  /* 0x000000080606722b */ /* 0x008fd00000000016 */
[----:B--2---:R-:W-:-:S08]  /*0630*/  DFMA R6, R10, R12, R6 ;  /* 0x0000000c0a06722b */ /* 0x004fd00000000006 */
[----:B----4-:R-:W-:-:S08]  /*0640*/  DFMA R6, R16, R14, R6 ;  /* 0x0000000e1006722b */ /* 0x010fd00000000006 */
[----:B-----5:R-:W-:-:S11]  /*0650*/  DFMA R22, R18, R20, R6 ;  /* 0x000000141216722b */ /* 0x020fd60000000006 */
.L_x_3:
[----:B------:R-:W-:Y:S05]  /*0660*/  @!P0 BRA `(.L_x_0) ;  /* 0x00000000007c8947 */ /* 0x000fea0003800000 */
[----:B------:R-:W-:Y:S01]  /*0670*/  ISETP.NE.AND P1, PT, R24, 0x1, PT ;  /* 0x000000011800780c */ /* 0x000fe20003f25270 */
[----:B------:R-:W0:Y:S01]  /*0680*/  LDC.64 R8, c[0x0][0x388] ;  /* 0x0000e200ff087b82 */ /* 0x000e220000000a00 */
[----:B------:R-:W-:-:S04]  /*0690*/  LOP3.LUT R4, R0, 0x1, RZ, 0xc0, !PT ;  /* 0x0000000100047812 */ /* 0x000fc800078ec0ff */
[----:B------:R-:W-:-:S03]  /*06a0*/  ISETP.NE.U32.AND P0, PT, R4, 0x1, PT ;  /* 0x000000010400780c */ /* 0x000fc60003f05070 */
[----:B------:R-:W1:Y:S04]  /*06b0*/  LDC.64 R16, c[0x0][0x380] ;  /* 0x0000e000ff107b82 */ /* 0x000e680000000a00 */
[CC--:B------:R-:W-:Y:S01]  /*06c0*/  @P1 IADD3 R19, PT, PT, R2.reuse, R25.reuse, RZ ;  /* 0x0000001902131210 */ /* 0x0c0fe20007ffe0ff */
[C---:B------:R-:W-:Y:S01]  /*06d0*/  @P1 IMAD R13, R25.reuse, R0, R5 ;  /* 0x00000000190d1224 */ /* 0x040fe200078e0205 */
[----:B------:R-:W-:Y:S01]  /*06e0*/  @P1 IADD3 R4, P2, PT, R2, R25, RZ ;  /* 0x0000001902041210 */ /* 0x000fe20007f5e0ff */
[----:B------:R-:W-:Y:S01]  /*06f0*/  @P1 VIADD R25, R25, 0x2 ;  /* 0x0000000219191836 */ /* 0x000fe20000000000 */
[----:B------:R-:W2:Y:S02]  /*0700*/  @P1 LDC.64 R14, c[0x0][0x388] ;  /* 0x0000e200ff0e1b82 */ /* 0x000ea40000000a00 */
[----:B------:R-:W-:-:S06]  /*0710*/  @P1 IADD3.X R20, PT, PT, RZ, RZ, RZ, P2, !PT ;  /* 0x000000ffff141210 */ /* 0x000fcc00017fe4ff */
[----:B------:R-:W3:Y:S01]  /*0720*/  LDC.64 R10, c[0x0][0x380] ;  /* 0x0000e000ff0a7b82 */ /* 0x000ee20000000a00 */
[----:B0-----:R-:W-:-:S07]  /*0730*/  @P1 IMAD.WIDE.U32 R8, R19, 0x8, R8 ;  /* 0x0000000813081825 */ /* 0x001fce00078e0008 */
[----:B------:R-:W0:Y:S01]  /*0740*/  LDC.64 R6, c[0x0][0x388] ;  /* 0x0000e200ff067b82 */ /* 0x000e220000000a00 */
[----:B-1----:R-:W-:Y:S01]  /*0750*/  @P1 IMAD.WIDE R16, R13, 0x8, R16 ;  /* 0x000000080d101825 */ /* 0x002fe200078e0210 */
[----:B------:R-:W4:Y:S04]  /*0760*/  @P1 LDG.E.64 R8, desc[UR4][R8.64] ;  /* 0x0000000408081981 */ /* 0x000f28000c1e1b00 */
[----:B------:R-:W4:Y:S01]  /*0770*/  @P1 LDG.E.64 R12, desc[UR4][R16.64] ;  /* 0x00000004100c1981 */ /* 0x000f22000c1e1b00 */
[----:B--2---:R-:W-:Y:S01]  /*0780*/  @P1 LEA R14, P2, R4, R14, 0x3 ;  /* 0x0000000e040e1211 */ /* 0x004fe200078418ff */
[----:B------:R-:W-:-:S03]  /*0790*/  @P1 IMAD.WIDE.U32 R18, R0, 0x8, R16 ;  /* 0x0000000800121825 */ /* 0x000fc600078e0010 */
[----:B------:R-:W-:Y:S02]  /*07a0*/  @P1 LEA.HI.X R15, R4, R15, R20, 0x3, P2 ;  /* 0x0000000f040f1211 */ /* 0x000fe400010f1c14 */
[----:B------:R-:W-:Y:S01]  /*07b0*/  @!P0 IADD3 R21, PT, PT, R2, R25, RZ ;  /* 0x0000001902158210 */ /* 0x000fe20007ffe0ff */
[----:B------:R-:W-:Y:S01]  /*07c0*/  @!P0 IMAD R25, R25, R0, R5 ;  /* 0x0000000019198224 */ /* 0x000fe200078e0205 */
[----:B------:R-:W2:Y:S04]  /*07d0*/  @P1 LDG.E.64 R18, desc[UR4][R18.64] ;  /* 0x0000000412121981 */ /* 0x000ea8000c1e1b00 */
[----:B------:R-:W2:Y:S01]  /*07e0*/  @P1 LDG.E.64 R14, desc[UR4][R14.64+0x8] ;  /* 0x000008040e0e1981 */ /* 0x000ea2000c1e1b00 */
[----:B---3--:R-:W-:-:S04]  /*07f0*/  @!P0 IMAD.WIDE R10, R25, 0x8, R10 ;  /* 0x00000008190a8825 */ /* 0x008fc800078e020a */
[----:B0-----:R-:W-:Y:S02]  /*0800*/  @!P0 IMAD.WIDE.U32 R6, R21, 0x8, R6 ;  /* 0x0000000815068825 */ /* 0x001fe400078e0006 */
[----:B------:R-:W3:Y:S04]  /*0810*/  @!P0 LDG.E.64 R10, desc[UR4][R10.64] ;  /* 0x000000040a0a8981 */ /* 0x000ee8000c1e1b00 */
[----:B------:R-:W3:Y:S01]  /*0820*/  @!P0 LDG.E.64 R6, desc[UR4][R6.64] ;  /* 0x0000000406068981 */ /* 0x000ee2000c1e1b00 */
[----:B----4-:R-:W-:-:S08]  /*0830*/  @P1 DFMA R8, R12, R8, R22 ;  /* 0x000000080c08122b */ /* 0x010fd00000000016 */
[----:B--2---:R-:W-:-:S08]  /*0840*/  @P1 DFMA R22, R18, R14, R8 ;  /* 0x0000000e1216122b */ /* 0x004fd00000000008 */
[----:B---3--:R-:W-:-:S11]  /*0850*/  @!P0 DFMA R22, R10, R6, R22 ;  /* 0x000000060a16822b */ /* 0x008fd60000000016 */
.L_x_0:
[----:B------:R-:W0:Y:S01]  /*0860*/  LDC.64 R6, c[0x0][0x390] ;  /* 0x0000e400ff067b82 */ /* 0x000e220000000a00 */
[----:B------:R-:W-:-:S04]  /*0870*/  IMAD R3, R3, R0, R5 ;  /* 0x0000000003037224 */ /* 0x000fc800078e0205 */
[----:B0-----:R-:W-:-:S05]  /*0880*/  IMAD.WIDE R2, R3, 0x8, R6 ;  /* 0x0000000803027825 */ /* 0x001fca00078e0206 */
[----:B------:R-:W-:Y:S01]  /*0890*/  STG.E.64 desc[UR4][R2.64], R22 ;  /* 0x0000001602007986 */ /* 0x000fe2000c101b04 */
[----:B------:R-:W-:Y:S05]  /*08a0*/  EXIT ;  /* 0x000000000000794d */ /* 0x000fea0003800000 */
.L_x_4:
[----:B------:R-:W-:-:S00]  /*08b0*/  BRA `(.L_x_4) ;  /* 0xfffffffc00fc7947 */ /* 0x000fc0000383ffff */
[----:B------:R-:W-:-:S00]  /*08c0*/  NOP ;  /* 0x0000000000007918 */ /* 0x000fc00000000000 */
        /* <DEDUP_REMOVED lines=11> */
.L_x_5:


//--------------------- .nv.shared.reserved.0     --------------------------
	.section	.nv.shared.reserved.0,"aw",@nobits
	.weak		__nv_reservedSMEM_offset_0_alias
	.size		__nv_reservedSMEM_offset_0_alias, 0, 64
	.other		__nv_reservedSMEM_offset_0_alias,@"STO_CUDA_RESERVED_SHARED STV_DEFAULT"
__nv_reservedSMEM_offset_0_alias:
	.zero		0
	.zero		64


//--------------------- .nv.constant0._Z20matrixMultiplicationPKdS0_Pdi --------------------------
	.section	.nv.constant0._Z20matrixMultiplicationPKdS0_Pdi,"a",@progbits
	.sectionflags	@""
	.align	4
.nv.constant0._Z20matrixMultiplicationPKdS0_Pdi:
	.zero		924


//--------------------- SYMBOLS --------------------------

	.type		.nv.reservedSmem.offset0,@object
	.size		.nv.reservedSmem.offset0,0x4
